	.headerflags	@"EF_CUDA_TEXMODE_UNIFIED EF_CUDA_64BIT_ADDRESS EF_CUDA_ACCELERATORS EF_CUDA_SM90 EF_CUDA_VIRTUAL_SM(EF_CUDA_SM90)"
	.elftype	@"ET_EXEC"


//--------------------- .nv.info                  --------------------------
	.section	.nv.info,"",@"SHT_CUDA_INFO"
	.align	4


	//----- nvinfo : EIATTR_REGCOUNT
	.align		4
        /*0000*/ 	.byte	0x04, 0x2f
        /*0002*/ 	.short	(.L_1 - .L_0)
	.align		4
.L_0:
        /*0004*/ 	.word	index@(triton_poi_fused_max_pool2d_with_indices_8)
        /*0008*/ 	.word	0x00000010


	//----- nvinfo : EIATTR_MIN_STACK_SIZE
	.align		4
.L_1:
        /*000c*/ 	.byte	0x04, 0x12
        /*000e*/ 	.short	(.L_3 - .L_2)
	.align		4
.L_2:
        /*0010*/ 	.word	index@(triton_poi_fused_max_pool2d_with_indices_8)
        /*0014*/ 	.word	0x00000000


	//----- nvinfo : EIATTR_FRAME_SIZE
	.align		4
.L_3:
        /*0018*/ 	.byte	0x04, 0x11
        /*001a*/ 	.short	(.L_5 - .L_4)
	.align		4
.L_4:
        /*001c*/ 	.word	index@(triton_poi_fused_max_pool2d_with_indices_8)
        /*0020*/ 	.word	0x00000000


	//----- nvinfo : EIATTR_MIN_STACK_SIZE
	.align		4
.L_5:
        /*0024*/ 	.byte	0x04, 0x12
        /*0026*/ 	.short	(.L_7 - .L_6)
	.align		4
.L_6:
        /*0028*/ 	.word	index@(triton_poi_fused_max_pool2d_with_indices_8)
        /*002c*/ 	.word	0x00000000
.L_7:


//--------------------- .nv.info.triton_poi_fused_max_pool2d_with_indices_8 --------------------------
	.section	.nv.info.triton_poi_fused_max_pool2d_with_indices_8,"",@"SHT_CUDA_INFO"
	.sectionflags	@""
	.align	4


	//----- nvinfo : EIATTR_CUDA_API_VERSION
	.align		4
        /*0000*/ 	.byte	0x04, 0x37
        /*0002*/ 	.short	(.L_9 - .L_8)
.L_8:
        /*0004*/ 	.word	0x0000007c


	//----- nvinfo : EIATTR_KPARAM_INFO
	.align		4
.L_9:
        /*0008*/ 	.byte	0x04, 0x17
        /*000a*/ 	.short	(.L_11 - .L_10)
.L_10:
        /*000c*/ 	.word	0x00000000
        /*0010*/ 	.short	0x0003
        /*0012*/ 	.short	0x0018
        /*0014*/ 	.byte	0x00, 0xf0, 0x11, 0x00


	//----- nvinfo : EIATTR_KPARAM_INFO
	.align		4
.L_11:
        /*0018*/ 	.byte	0x04, 0x17
        /*001a*/ 	.short	(.L_13 - .L_12)
.L_12:
        /*001c*/ 	.word	0x00000000
        /*0020*/ 	.short	0x0002
        /*0022*/ 	.short	0x0010
        /*0024*/ 	.byte	0x00, 0xf4, 0x21, 0x00


	//----- nvinfo : EIATTR_KPARAM_INFO
	.align		4
.L_13:
        /*0028*/ 	.byte	0x04, 0x17
        /*002a*/ 	.short	(.L_15 - .L_14)
.L_14:
        /*002c*/ 	.word	0x00000000
        /*0030*/ 	.short	0x0001
        /*0032*/ 	.short	0x0008
        /*0034*/ 	.byte	0x00, 0xf4, 0x21, 0x00


	//----- nvinfo : EIATTR_KPARAM_INFO
	.align		4
.L_15:
        /*0038*/ 	.byte	0x04, 0x17
        /*003a*/ 	.short	(.L_17 - .L_16)
.L_16:
        /*003c*/ 	.word	0x00000000
        /*0040*/ 	.short	0x0000
        /*0042*/ 	.short	0x0000
        /*0044*/ 	.byte	0x00, 0xf4, 0x21, 0x00


	//----- nvinfo : EIATTR_SPARSE_MMA_MASK
	.align		4
.L_17:
        /*0048*/ 	.byte	0x03, 0x50
        /*004a*/ 	.short	0x0000


	//----- nvinfo : EIATTR_MAXREG_COUNT
	.align		4
        /*004c*/ 	.byte	0x03, 0x1b
        /*004e*/ 	.short	0x00ff


	//----- nvinfo : EIATTR_EXIT_INSTR_OFFSETS
	.align		4
        /*0050*/ 	.byte	0x04, 0x1c
        /*0052*/ 	.short	(.L_19 - .L_18)


	//   ....[0]....
.L_18:
        /*0054*/ 	.word	0x000002c0


	//   ....[1]....
        /*0058*/ 	.word	0x000002e0


	//----- nvinfo : EIATTR_REQNTID
	.align		4
.L_19:
        /*005c*/ 	.byte	0x04, 0x10
        /*005e*/ 	.short	(.L_21 - .L_20)
.L_20:
        /*0060*/ 	.word	0x00000080
        /*0064*/ 	.word	0x00000001
        /*0068*/ 	.word	0x00000001


	//----- nvinfo : EIATTR_CBANK_PARAM_SIZE
	.align		4
.L_21:
        /*006c*/ 	.byte	0x03, 0x19
        /*006e*/ 	.short	0x001c


	//----- nvinfo : EIATTR_PARAM_CBANK
	.align		4
        /*0070*/ 	.byte	0x04, 0x0a
        /*0072*/ 	.short	(.L_23 - .L_22)
	.align		4
.L_22:
        /*0074*/ 	.word	index@(.nv.constant0.triton_poi_fused_max_pool2d_with_indices_8)
        /*0078*/ 	.short	0x0210
        /*007a*/ 	.short	0x001c


	//----- nvinfo : EIATTR_SW_WAR
	.align		4
.L_23:
        /*007c*/ 	.byte	0x04, 0x36
        /*007e*/ 	.short	(.L_25 - .L_24)
.L_24:
        /*0080*/ 	.word	0x00000008
.L_25:


//--------------------- .nv.callgraph             --------------------------
	.section	.nv.callgraph,"",@"SHT_CUDA_CALLGRAPH"
	.align	4
	.sectionentsize	8
	.align		4
        /*0000*/ 	.word	0x00000000
	.align		4
        /*0004*/ 	.word	0xffffffff
	.align		4
        /*0008*/ 	.word	0x00000000
	.align		4
        /*000c*/ 	.word	0xfffffffe
	.align		4
        /*0010*/ 	.word	0x00000000
	.align		4
        /*0014*/ 	.word	0xfffffffd
	.align		4
        /*0018*/ 	.word	0x00000000
	.align		4
        /*001c*/ 	.word	0xfffffffc


//--------------------- .text.triton_poi_fused_max_pool2d_with_indices_8 --------------------------
	.section	.text.triton_poi_fused_max_pool2d_with_indices_8,"ax",@progbits
	.align	128
        .global         triton_poi_fused_max_pool2d_with_indices_8
        .type           triton_poi_fused_max_pool2d_with_indices_8,@function
        .size           triton_poi_fused_max_pool2d_with_indices_8,(.L_x_1 - triton_poi_fused_max_pool2d_with_indices_8)
        .other          triton_poi_fused_max_pool2d_with_indices_8,@"STO_CUDA_ENTRY STV_DEFAULT"
triton_poi_fused_max_pool2d_with_indices_8:
.text.triton_poi_fused_max_pool2d_with_indices_8:
[----:B------:R-:W0:Y:S02]  /*0000*/  LDC R1, c[0x0][0x28] ;  /* 0x00000a00ff017b82 */ /* 0x000e240000000800 */
[----:B------:R-:W1:Y:S01]  /*0010*/  S2R R0, SR_TID.X ;  /* 0x0000000000007919 */ /* 0x000e620000002100 */
[----:B------:R-:W-:Y:S02]  /*0020*/  CS2R R10, SRZ ;  /* 0x00000000000a7805 */ /* 0x000fe4000001ff00 */
[----:B------:R-:W-:Y:S01]  /*0030*/  CS2R R12, SRZ ;  /* 0x00000000000c7805 */ /* 0x000fe2000001ff00 */
[----:B------:R-:W-:Y:S01]  /*0040*/  ULDC.64 UR4, c[0x0][0x208] ;  /* 0x0000820000047ab9 */ /* 0x000fe20000000a00 */
[----:B------:R-:W2:Y:S01]  /*0050*/  S2R R3, SR_CTAID.X ;  /* 0x0000000000037919 */ /* 0x000ea20000002500 */
[----:B------:R-:W-:Y:S01]  /*0060*/  ULDC.64 UR6, c[0x0][0x220] ;  /* 0x0000880000067ab9 */ /* 0x000fe20000000a00 */
[----:B-1----:R-:W-:-:S05]  /*0070*/  LOP3.LUT R0, R0, 0x7f, RZ, 0xc0, !PT ;  /* 0x0000007f00007812 */ /* 0x002fca00078ec0ff */
[----:B--2---:R-:W-:Y:S02]  /*0080*/  IMAD R0, R3, 0x80, R0 ;  /* 0x0000008003007824 */ /* 0x004fe400078e0200 */
[----:B------:R-:W1:Y:S03]  /*0090*/  LDC.64 R2, c[0x0][0x210] ;  /* 0x00008400ff027b82 */ /* 0x000e660000000a00 */
[----:B------:R-:W-:Y:S02]  /*00a0*/  SHF.R.S32.HI R5, RZ, 0x1f, R0 ;  /* 0x0000001fff057819 */ /* 0x000fe40000011400 */
[----:B------:R-:W-:Y:S02]  /*00b0*/  ISETP.GE.AND P0, PT, R0, 0x800, PT ;  /* 0x000008000000780c */ /* 0x000fe40003f06270 */
[----:B------:R-:W-:-:S04]  /*00c0*/  LEA.HI R5, R5, R0, RZ, 0x2 ;  /* 0x0000000005057211 */ /* 0x000fc800078f10ff */
[C---:B------:R-:W-:Y:S01]  /*00d0*/  LOP3.LUT R7, R5.reuse, 0x7ffffffc, RZ, 0xc0, !PT ;  /* 0x7ffffffc05077812 */ /* 0x040fe200078ec0ff */
[----:B------:R-:W-:-:S04]  /*00e0*/  IMAD.SHL.U32 R5, R5, 0x4, RZ ;  /* 0x0000000405057824 */ /* 0x000fc800078e00ff */
[----:B------:R-:W-:Y:S01]  /*00f0*/  IMAD.IADD R7, R0, 0x1, -R7 ;  /* 0x0000000100077824 */ /* 0x000fe200078e0a07 */
[----:B------:R-:W-:-:S05]  /*0100*/  LOP3.LUT R4, R5, 0xfffffff0, RZ, 0xc0, !PT ;  /* 0xfffffff005047812 */ /* 0x000fca00078ec0ff */
[----:B------:R-:W-:-:S04]  /*0110*/  IMAD R9, R7, 0x2, R4 ;  /* 0x0000000207097824 */ /* 0x000fc800078e0204 */
[----:B-1----:R-:W-:-:S04]  /*0120*/  IMAD.WIDE R4, R9, 0x4, R2 ;  /* 0x0000000409047825 */ /* 0x002fc800078e0202 */
[----:B------:R-:W-:Y:S01]  /*0130*/  VIADD R7, R9, 0x8 ;  /* 0x0000000809077836 */ /* 0x000fe20000000000 */
[----:B------:R-:W2:Y:S04]  /*0140*/  @!P0 LDG.E.EL R10, desc[UR4][R4.64] ;  /* 0x00000004040a8981 */ /* 0x000ea8000c2e1900 */
[----:B------:R-:W2:Y:S01]  /*0150*/  @!P0 LDG.E.EL R13, desc[UR4][R4.64+0x4] ;  /* 0x00000404040d8981 */ /* 0x000ea2000c2e1900 */
[----:B------:R-:W-:-:S04]  /*0160*/  IMAD.WIDE R6, R7, 0x4, R2 ;  /* 0x0000000407067825 */ /* 0x000fc800078e0202 */
[----:B------:R-:W-:Y:S01]  /*0170*/  VIADD R9, R9, 0x9 ;  /* 0x0000000909097836 */ /* 0x000fe20000000000 */
[----:B------:R-:W3:Y:S03]  /*0180*/  @!P0 LDG.E.EL R12, desc[UR4][R6.64] ;  /* 0x00000004060c8981 */ /* 0x000ee6000c2e1900 */
[----:B------:R-:W-:Y:S02]  /*0190*/  IMAD.WIDE R2, R9, 0x4, R2 ;  /* 0x0000000409027825 */ /* 0x000fe400078e0202 */
[----:B------:R-:W1:Y:S03]  /*01a0*/  LDC.64 R8, c[0x0][0x218] ;  /* 0x00008600ff087b82 */ /* 0x000e660000000a00 */
[----:B------:R1:W4:Y:S02]  /*01b0*/  @!P0 LDG.E.EL R11, desc[UR4][R2.64] ;  /* 0x00000004020b8981 */ /* 0x000324000c2e1900 */
[----:B-1----:R-:W-:Y:S01]  /*01c0*/  IMAD.WIDE R2, R0, 0x4, R8 ;  /* 0x0000000400027825 */ /* 0x002fe200078e0208 */
[----:B--2---:R-:W-:-:S02]  /*01d0*/  FSETP.GT.AND P3, PT, R13, R10, PT ;  /* 0x0000000a0d00720b */ /* 0x004fc40003f64000 */
[----:B------:R-:W-:Y:S02]  /*01e0*/  FSETP.NAN.AND P1, PT, R13, R13, PT ;  /* 0x0000000d0d00720b */ /* 0x000fe40003f28000 */
[----:B------:R-:W-:Y:S02]  /*01f0*/  SEL R5, RZ, 0x1, !P3 ;  /* 0x00000001ff057807 */ /* 0x000fe40005800000 */
[----:B---3--:R-:W-:-:S07]  /*0200*/  FSETP.NAN.AND P4, PT, R12, R12, PT ;  /* 0x0000000c0c00720b */ /* 0x008fce0003f88000 */
[----:B------:R-:W-:Y:S02]  /*0210*/  @!P3 FSEL R13, R13, R10, P1 ;  /* 0x0000000a0d0db208 */ /* 0x000fe40000800000 */
[----:B----4-:R-:W-:Y:S02]  /*0220*/  FSETP.NAN.AND P2, PT, R11, R11, PT ;  /* 0x0000000b0b00720b */ /* 0x010fe40003f48000 */
[----:B------:R-:W-:-:S04]  /*0230*/  FSETP.GEU.AND P1, PT, R13, R12, PT ;  /* 0x0000000c0d00720b */ /* 0x000fc80003f2e000 */
[----:B------:R-:W-:Y:S02]  /*0240*/  @!P4 FSEL R12, R12, R13, !P1 ;  /* 0x0000000d0c0cc208 */ /* 0x000fe40004800000 */
[----:B------:R-:W-:Y:S02]  /*0250*/  SEL R6, R5, 0x2, P1 ;  /* 0x0000000205067807 */ /* 0x000fe40000800000 */
[----:B------:R-:W-:-:S04]  /*0260*/  FSETP.GEU.AND P4, PT, R12, R11, PT ;  /* 0x0000000b0c00720b */ /* 0x000fc80003f8e000 */
[----:B------:R-:W-:Y:S02]  /*0270*/  @!P2 SEL R11, R11, R12, !P4 ;  /* 0x0000000c0b0ba207 */ /* 0x000fe40006000000 */
[----:B------:R-:W-:Y:S02]  /*0280*/  IADD3 R4, P2, R0, UR6, RZ ;  /* 0x0000000600047c10 */ /* 0x000fe4000ff5e0ff */
[----:B------:R-:W-:Y:S01]  /*0290*/  SEL R7, R6, 0x3, P4 ;  /* 0x0000000306077807 */ /* 0x000fe20002000000 */
[----:B------:R1:W-:Y:S01]  /*02a0*/  @!P0 STG.E desc[UR4][R2.64], R11 ;  /* 0x0000000b02008986 */ /* 0x0003e2000c101904 */
[----:B------:R-:W-:Y:S01]  /*02b0*/  LEA.HI.X.SX32 R5, R0, UR7, 0x1, P2 ;  /* 0x0000000700057c11 */ /* 0x000fe200090f0eff */
[----:B------:R-:W-:Y:S08]  /*02c0*/  @P0 EXIT ;  /* 0x000000000000094d */ /* 0x000ff00003800000 */
[----:B------:R-:W-:Y:S01]  /*02d0*/  STG.E.U8 desc[UR4][R4.64], R7 ;  /* 0x0000000704007986 */ /* 0x000fe2000c101104 */
[----:B------:R-:W-:Y:S05]  /*02e0*/  EXIT ;  /* 0x000000000000794d */ /* 0x000fea0003800000 */
.L_x_0:
[----:B------:R-:W-:-:S00]  /*02f0*/  BRA `(.L_x_0) ;  /* 0xfffffffc00fc7947 */ /* 0x000fc0000383ffff */
[----:B------:R-:W-:-:S00]  /*0300*/  NOP ;  /* 0x0000000000007918 */ /* 0x000fc00000000000 */
[----:B------:R-:W-:-:S00]  /*0310*/  NOP ;  /* 0x0000000000007918 */ /* 0x000fc00000000000 */
[----:B------:R-:W-:-:S00]  /*0320*/  NOP ;  /* 0x0000000000007918 */ /* 0x000fc00000000000 */
[----:B------:R-:W-:-:S00]  /*0330*/  NOP ;  /* 0x0000000000007918 */ /* 0x000fc00000000000 */
[----:B------:R-:W-:-:S00]  /*0340*/  NOP ;  /* 0x0000000000007918 */ /* 0x000fc00000000000 */
[----:B------:R-:W-:-:S00]  /*0350*/  NOP ;  /* 0x0000000000007918 */ /* 0x000fc00000000000 */
[----:B------:R-:W-:-:S00]  /*0360*/  NOP ;  /* 0x0000000000007918 */ /* 0x000fc00000000000 */
[----:B------:R-:W-:-:S00]  /*0370*/  NOP ;  /* 0x0000000000007918 */ /* 0x000fc00000000000 */
.L_x_1:


//--------------------- .nv.constant0.triton_poi_fused_max_pool2d_with_indices_8 --------------------------
	.section	.nv.constant0.triton_poi_fused_max_pool2d_with_indices_8,"a",@progbits
	.sectionflags	@""
	.align	4
.nv.constant0.triton_poi_fused_max_pool2d_with_indices_8:
	.zero		556
